	.headerflags	@"EF_CUDA_TEXMODE_UNIFIED EF_CUDA_64BIT_ADDRESS EF_CUDA_ACCELERATORS EF_CUDA_SM90 EF_CUDA_VIRTUAL_SM(EF_CUDA_SM90)"
	.elftype	@"ET_EXEC"


//--------------------- .nv.info                  --------------------------
	.section	.nv.info,"",@"SHT_CUDA_INFO"
	.align	4


	//----- nvinfo : EIATTR_REGCOUNT
	.align		4
        /*0000*/ 	.byte	0x04, 0x2f
        /*0002*/ 	.short	(.L_3 - .L_2)
	.align		4
.L_2:
        /*0004*/ 	.word	index@(triton_poi_fused_cat_5)
        /*0008*/ 	.word	0x00000020


	//----- nvinfo : EIATTR_MIN_STACK_SIZE
	.align		4
.L_3:
        /*000c*/ 	.byte	0x04, 0x12
        /*000e*/ 	.short	(.L_5 - .L_4)
	.align		4
.L_4:
        /*0010*/ 	.word	index@(triton_poi_fused_cat_5)
        /*0014*/ 	.word	0x00000000


	//----- nvinfo : EIATTR_FRAME_SIZE
	.align		4
.L_5:
        /*0018*/ 	.byte	0x04, 0x11
        /*001a*/ 	.short	(.L_7 - .L_6)
	.align		4
.L_6:
        /*001c*/ 	.word	index@(triton_poi_fused_cat_5)
        /*0020*/ 	.word	0x00000000


	//----- nvinfo : EIATTR_MIN_STACK_SIZE
	.align		4
.L_7:
        /*0024*/ 	.byte	0x04, 0x12
        /*0026*/ 	.short	(.L_9 - .L_8)
	.align		4
.L_8:
        /*0028*/ 	.word	index@(triton_poi_fused_cat_5)
        /*002c*/ 	.word	0x00000000
.L_9:


//--------------------- .nv.info.triton_poi_fused_cat_5 --------------------------
	.section	.nv.info.triton_poi_fused_cat_5,"",@"SHT_CUDA_INFO"
	.sectionflags	@""
	.align	4


	//----- nvinfo : EIATTR_CUDA_API_VERSION
	.align		4
        /*0000*/ 	.byte	0x04, 0x37
        /*0002*/ 	.short	(.L_11 - .L_10)
.L_10:
        /*0004*/ 	.word	0x0000007c


	//----- nvinfo : EIATTR_KPARAM_INFO
	.align		4
.L_11:
        /*0008*/ 	.byte	0x04, 0x17
        /*000a*/ 	.short	(.L_13 - .L_12)
.L_12:
        /*000c*/ 	.word	0x00000000
        /*0010*/ 	.short	0x000b
        /*0012*/ 	.short	0x0058
        /*0014*/ 	.byte	0x00, 0xf0, 0x11, 0x00


	//----- nvinfo : EIATTR_KPARAM_INFO
	.align		4
.L_13:
        /*0018*/ 	.byte	0x04, 0x17
        /*001a*/ 	.short	(.L_15 - .L_14)
.L_14:
        /*001c*/ 	.word	0x00000000
        /*0020*/ 	.short	0x000a
        /*0022*/ 	.short	0x0050
        /*0024*/ 	.byte	0x00, 0xf4, 0x21, 0x00


	//----- nvinfo : EIATTR_KPARAM_INFO
	.align		4
.L_15:
        /*0028*/ 	.byte	0x04, 0x17
        /*002a*/ 	.short	(.L_17 - .L_16)
.L_16:
        /*002c*/ 	.word	0x00000000
        /*0030*/ 	.short	0x0009
        /*0032*/ 	.short	0x0048
        /*0034*/ 	.byte	0x00, 0xf4, 0x21, 0x00


	//----- nvinfo : EIATTR_KPARAM_INFO
	.align		4
.L_17:
        /*0038*/ 	.byte	0x04, 0x17
        /*003a*/ 	.short	(.L_19 - .L_18)
.L_18:
        /*003c*/ 	.word	0x00000000
        /*0040*/ 	.short	0x0008
        /*0042*/ 	.short	0x0040
        /*0044*/ 	.byte	0x00, 0xf4, 0x21, 0x00


	//----- nvinfo : EIATTR_KPARAM_INFO
	.align		4
.L_19:
        /*0048*/ 	.byte	0x04, 0x17
        /*004a*/ 	.short	(.L_21 - .L_20)
.L_20:
        /*004c*/ 	.word	0x00000000
        /*0050*/ 	.short	0x0007
        /*0052*/ 	.short	0x0038
        /*0054*/ 	.byte	0x00, 0xf4, 0x21, 0x00


	//----- nvinfo : EIATTR_KPARAM_INFO
	.align		4
.L_21:
        /*0058*/ 	.byte	0x04, 0x17
        /*005a*/ 	.short	(.L_23 - .L_22)
.L_22:
        /*005c*/ 	.word	0x00000000
        /*0060*/ 	.short	0x0006
        /*0062*/ 	.short	0x0030
        /*0064*/ 	.byte	0x00, 0xf4, 0x21, 0x00


	//----- nvinfo : EIATTR_KPARAM_INFO
	.align		4
.L_23:
        /*0068*/ 	.byte	0x04, 0x17
        /*006a*/ 	.short	(.L_25 - .L_24)
.L_24:
        /*006c*/ 	.word	0x00000000
        /*0070*/ 	.short	0x0005
        /*0072*/ 	.short	0x0028
        /*0074*/ 	.byte	0x00, 0xf4, 0x21, 0x00


	//----- nvinfo : EIATTR_KPARAM_INFO
	.align		4
.L_25:
        /*0078*/ 	.byte	0x04, 0x17
        /*007a*/ 	.short	(.L_27 - .L_26)
.L_26:
        /*007c*/ 	.word	0x00000000
        /*0080*/ 	.short	0x0004
        /*0082*/ 	.short	0x0020
        /*0084*/ 	.byte	0x00, 0xf4, 0x21, 0x00


	//----- nvinfo : EIATTR_KPARAM_INFO
	.align		4
.L_27:
        /*0088*/ 	.byte	0x04, 0x17
        /*008a*/ 	.short	(.L_29 - .L_28)
.L_28:
        /*008c*/ 	.word	0x00000000
        /*0090*/ 	.short	0x0003
        /*0092*/ 	.short	0x0018
        /*0094*/ 	.byte	0x00, 0xf4, 0x21, 0x00


	//----- nvinfo : EIATTR_KPARAM_INFO
	.align		4
.L_29:
        /*0098*/ 	.byte	0x04, 0x17
        /*009a*/ 	.short	(.L_31 - .L_30)
.L_30:
        /*009c*/ 	.word	0x00000000
        /*00a0*/ 	.short	0x0002
        /*00a2*/ 	.short	0x0010
        /*00a4*/ 	.byte	0x00, 0xf4, 0x21, 0x00


	//----- nvinfo : EIATTR_KPARAM_INFO
	.align		4
.L_31:
        /*00a8*/ 	.byte	0x04, 0x17
        /*00aa*/ 	.short	(.L_33 - .L_32)
.L_32:
        /*00ac*/ 	.word	0x00000000
        /*00b0*/ 	.short	0x0001
        /*00b2*/ 	.short	0x0008
        /*00b4*/ 	.byte	0x00, 0xf4, 0x21, 0x00


	//----- nvinfo : EIATTR_KPARAM_INFO
	.align		4
.L_33:
        /*00b8*/ 	.byte	0x04, 0x17
        /*00ba*/ 	.short	(.L_35 - .L_34)
.L_34:
        /*00bc*/ 	.word	0x00000000
        /*00c0*/ 	.short	0x0000
        /*00c2*/ 	.short	0x0000
        /*00c4*/ 	.byte	0x00, 0xf4, 0x21, 0x00


	//----- nvinfo : EIATTR_SPARSE_MMA_MASK
	.align		4
.L_35:
        /*00c8*/ 	.byte	0x03, 0x50
        /*00ca*/ 	.short	0x0000


	//----- nvinfo : EIATTR_MAXREG_COUNT
	.align		4
        /*00cc*/ 	.byte	0x03, 0x1b
        /*00ce*/ 	.short	0x00ff


	//----- nvinfo : EIATTR_EXIT_INSTR_OFFSETS
	.align		4
        /*00d0*/ 	.byte	0x04, 0x1c
        /*00d2*/ 	.short	(.L_37 - .L_36)


	//   ....[0]....
.L_36:
        /*00d4*/ 	.word	0x000008f0


	//----- nvinfo : EIATTR_REQNTID
	.align		4
.L_37:
        /*00d8*/ 	.byte	0x04, 0x10
        /*00da*/ 	.short	(.L_39 - .L_38)
.L_38:
        /*00dc*/ 	.word	0x00000100
        /*00e0*/ 	.word	0x00000001
        /*00e4*/ 	.word	0x00000001


	//----- nvinfo : EIATTR_CBANK_PARAM_SIZE
	.align		4
.L_39:
        /*00e8*/ 	.byte	0x03, 0x19
        /*00ea*/ 	.short	0x005c


	//----- nvinfo : EIATTR_PARAM_CBANK
	.align		4
        /*00ec*/ 	.byte	0x04, 0x0a
        /*00ee*/ 	.short	(.L_41 - .L_40)
	.align		4
.L_40:
        /*00f0*/ 	.word	index@(.nv.constant0.triton_poi_fused_cat_5)
        /*00f4*/ 	.short	0x0210
        /*00f6*/ 	.short	0x005c


	//----- nvinfo : EIATTR_SW_WAR
	.align		4
.L_41:
        /*00f8*/ 	.byte	0x04, 0x36
        /*00fa*/ 	.short	(.L_43 - .L_42)
.L_42:
        /*00fc*/ 	.word	0x00000008
.L_43:


//--------------------- .nv.callgraph             --------------------------
	.section	.nv.callgraph,"",@"SHT_CUDA_CALLGRAPH"
	.align	4
	.sectionentsize	8
	.align		4
        /*0000*/ 	.word	0x00000000
	.align		4
        /*0004*/ 	.word	0xffffffff
	.align		4
        /*0008*/ 	.word	0x00000000
	.align		4
        /*000c*/ 	.word	0xfffffffe
	.align		4
        /*0010*/ 	.word	0x00000000
	.align		4
        /*0014*/ 	.word	0xfffffffd
	.align		4
        /*0018*/ 	.word	0x00000000
	.align		4
        /*001c*/ 	.word	0xfffffffc


//--------------------- .nv.constant4             --------------------------
	.section	.nv.constant4,"a",@progbits
	.align	8
	.align		8
.nv.constant4:
        /*0000*/ 	.dword	_$_str
	.align		8
        /*0008*/ 	.dword	_$_str_$_2


//--------------------- .text.triton_poi_fused_cat_5 --------------------------
	.section	.text.triton_poi_fused_cat_5,"ax",@progbits
	.align	128
        .global         triton_poi_fused_cat_5
        .type           triton_poi_fused_cat_5,@function
        .size           triton_poi_fused_cat_5,(.L_x_1 - triton_poi_fused_cat_5)
        .other          triton_poi_fused_cat_5,@"STO_CUDA_ENTRY STV_DEFAULT"
triton_poi_fused_cat_5:
.text.triton_poi_fused_cat_5:
[----:B------:R-:W-:Y:S01]  /*0000*/  LDC R1, c[0x0][0x28] ;  /* 0x00000a00ff017b82 */ /* 0x000fe20000000800 */
[----:B------:R-:W1:Y:S07]  /*0010*/  S2R R0, SR_TID.X ;  /* 0x0000000000007919 */ /* 0x000e6e0000002100 */
[----:B------:R-:W2:Y:S01]  /*0020*/  LDC.64 R6, c[0x0][0x220] ;  /* 0x00008800ff067b82 */ /* 0x000ea20000000a00 */
[----:B------:R-:W-:Y:S01]  /*0030*/  ULDC.64 UR4, c[0x0][0x208] ;  /* 0x0000820000047ab9 */ /* 0x000fe20000000a00 */
[----:B------:R-:W3:Y:S06]  /*0040*/  S2R R3, SR_CTAID.X ;  /* 0x0000000000037919 */ /* 0x000eec0000002500 */
[----:B------:R-:W4:Y:S01]  /*0050*/  LDC.64 R8, c[0x0][0x248] ;  /* 0x00009200ff087b82 */ /* 0x000f220000000a00 */
[----:B------:R-:W-:Y:S01]  /*0060*/  CS2R R4, SRZ ;  /* 0x0000000000047805 */ /* 0x000fe2000001ff00 */
[----:B------:R-:W-:-:S06]  /*0070*/  ULDC.64 UR6, c[0x0][0x238] ;  /* 0x00008e0000067ab9 */ /* 0x000fcc0000000a00 */
[----:B------:R-:W5:Y:S08]  /*0080*/  LDC.64 R26, c[0x0][0x210] ;  /* 0x00008400ff1a7b82 */ /* 0x000f700000000a00 */
[----:B------:R-:W4:Y:S01]  /*0090*/  LDC.64 R16, c[0x0][0x218] ;  /* 0x00008600ff107b82 */ /* 0x000f220000000a00 */
[----:B-1----:R-:W-:-:S07]  /*00a0*/  IMAD.SHL.U32 R0, R0, 0x2, RZ ;  /* 0x0000000200007824 */ /* 0x002fce00078e00ff */
[----:B------:R-:W1:Y:S01]  /*00b0*/  LDC.64 R22, c[0x0][0x240] ;  /* 0x00009000ff167b82 */ /* 0x000e620000000a00 */
[----:B------:R-:W-:-:S07]  /*00c0*/  LOP3.LUT R0, R0, 0x1fe, RZ, 0xc0, !PT ;  /* 0x000001fe00007812 */ /* 0x000fce00078ec0ff */
[----:B------:R-:W1:Y:S01]  /*00d0*/  LDC.64 R24, c[0x0][0x228] ;  /* 0x00008a00ff187b82 */ /* 0x000e620000000a00 */
[----:B---3--:R-:W-:-:S04]  /*00e0*/  IMAD R0, R3, 0x200, R0 ;  /* 0x0000020003007824 */ /* 0x008fc800078e0200 */
[----:B------:R-:W-:-:S05]  /*00f0*/  IMAD.HI R2, R0, 0x2aaaaaab, RZ ;  /* 0x2aaaaaab00027827 */ /* 0x000fca00078e02ff */
[----:B------:R-:W-:-:S04]  /*0100*/  SHF.R.U32.HI R3, RZ, 0x1f, R2 ;  /* 0x0000001fff037819 */ /* 0x000fc80000011602 */
[----:B------:R-:W-:Y:S02]  /*0110*/  LEA.HI.SX32 R11, R2, R3, 0x1a ;  /* 0x00000003020b7211 */ /* 0x000fe400078fd2ff */
[----:B------:R-:W-:-:S03]  /*0120*/  CS2R R2, SRZ ;  /* 0x0000000000027805 */ /* 0x000fc6000001ff00 */
[----:B------:R-:W-:-:S04]  /*0130*/  IMAD R21, R11, -0x180, R0 ;  /* 0xfffffe800b157824 */ /* 0x000fc800078e0200 */
[C---:B--2---:R-:W-:Y:S01]  /*0140*/  IMAD.WIDE R6, R21.reuse, 0x4, R6 ;  /* 0x0000000415067825 */ /* 0x044fe200078e0206 */
[C---:B------:R-:W-:Y:S02]  /*0150*/  ISETP.GE.AND P0, PT, R21.reuse, 0xc0, PT ;  /* 0x000000c01500780c */ /* 0x040fe40003f06270 */
[----:B------:R-:W-:-:S11]  /*0160*/  ISETP.GT.AND P1, PT, R21, 0xbf, PT ;  /* 0x000000bf1500780c */ /* 0x000fd60003f24270 */
[----:B------:R2:W3:Y:S01]  /*0170*/  @!P0 LDG.E.EL.64 R2, desc[UR4][R6.64] ;  /* 0x0000000406028981 */ /* 0x0004e2000c2e1b00 */
[----:B----4-:R-:W-:-:S05]  /*0180*/  IMAD.WIDE R8, R21, 0x4, R8 ;  /* 0x0000000415087825 */ /* 0x010fca00078e0208 */
[----:B------:R4:W3:Y:S01]  /*0190*/  @P1 LDG.E.EL.64 R4, desc[UR4][R8.64+-0x300] ;  /* 0xfffd000408041981 */ /* 0x0008e2000c2e1b00 */
[----:B------:R-:W-:Y:S01]  /*01a0*/  IMAD R10, R11, 0xc0, RZ ;  /* 0x000000c00b0a7824 */ /* 0x000fe200078e02ff */
[----:B------:R-:W-:Y:S01]  /*01b0*/  CS2R R14, SRZ ;  /* 0x00000000000e7805 */ /* 0x000fe2000001ff00 */
[C---:B0-----:R-:W-:Y:S01]  /*01c0*/  IMAD.WIDE R28, R21.reuse, 0x4, R16 ;  /* 0x00000004151c7825 */ /* 0x041fe200078e0210 */
[----:B--2---:R-:W-:Y:S02]  /*01d0*/  CS2R R6, SRZ ;  /* 0x0000000000067805 */ /* 0x004fe4000001ff00 */
[--C-:B------:R-:W-:Y:S02]  /*01e0*/  SHF.R.S32.HI R12, RZ, 0x1f, R10.reuse ;  /* 0x0000001fff0c7819 */ /* 0x100fe4000001140a */
[----:B------:R-:W-:Y:S01]  /*01f0*/  IADD3 R11, P2, R21, R10, RZ ;  /* 0x0000000a150b7210 */ /* 0x000fe20007f5e0ff */
[----:B----4-:R-:W-:-:S03]  /*0200*/  IMAD.IADD R9, R21, 0x1, R10 ;  /* 0x0000000115097824 */ /* 0x010fc600078e020a */
[----:B------:R-:W-:Y:S02]  /*0210*/  LEA.HI.X.SX32 R12, R21, R12, 0x1, P2 ;  /* 0x0000000c150c7211 */ /* 0x000fe400010f0eff */
[----:B------:R-:W-:Y:S01]  /*0220*/  LEA R18, P2, R11, UR6, 0x2 ;  /* 0x000000060b127c11 */ /* 0x000fe2000f8410ff */
[----:B-----5:R-:W-:Y:S02]  /*0230*/  IMAD.WIDE R26, R9, 0x4, R26 ;  /* 0x00000004091a7825 */ /* 0x020fe400078e021a */
[----:B------:R-:W0:Y:S01]  /*0240*/  LDC.64 R8, c[0x0][0x230] ;  /* 0x00008c00ff087b82 */ /* 0x000e220000000a00 */
[----:B------:R-:W-:Y:S02]  /*0250*/  LEA.HI.X R19, R11, UR7, R12, 0x2, P2 ;  /* 0x000000070b137c11 */ /* 0x000fe400090f140c */
[----:B------:R-:W-:Y:S01]  /*0260*/  CS2R R16, SRZ ;  /* 0x0000000000107805 */ /* 0x000fe2000001ff00 */
[----:B------:R1:W2:Y:S04]  /*0270*/  @!P0 LDG.E.EL.64 R14, desc[UR4][R26.64] ;  /* 0x000000041a0e8981 */ /* 0x0002a8000c2e1b00 */
[----:B------:R4:W5:Y:S01]  /*0280*/  @P1 LDG.E.EL.64 R6, desc[UR4][R18.64+-0x300] ;  /* 0xfffd000412061981 */ /* 0x000962000c2e1b00 */
[----:B------:R-:W0:Y:S03]  /*0290*/  LDC.64 R10, c[0x0][0x250] ;  /* 0x00009400ff0a7b82 */ /* 0x000e260000000a00 */
[----:B------:R4:W2:Y:S05]  /*02a0*/  @!P0 LDG.E.EL.64 R16, desc[UR4][R28.64] ;  /* 0x000000041c108981 */ /* 0x0008aa000c2e1b00 */
[----:B------:R-:W0:Y:S01]  /*02b0*/  LDC.64 R12, c[0x0][0x258] ;  /* 0x00009600ff0c7b82 */ /* 0x000e220000000a00 */
[----:B-1----:R-:W-:Y:S01]  /*02c0*/  IMAD.WIDE R26, R21, 0x4, R22 ;  /* 0x00000004151a7825 */ /* 0x002fe200078e0216 */
[----:B------:R-:W-:-:S02]  /*02d0*/  CS2R R22, SRZ ;  /* 0x0000000000167805 */ /* 0x000fc4000001ff00 */
[----:B----4-:R-:W-:Y:S01]  /*02e0*/  CS2R R18, SRZ ;  /* 0x0000000000127805 */ /* 0x010fe2000001ff00 */
[----:B------:R-:W-:-:S03]  /*02f0*/  IMAD.WIDE R28, R21, 0x4, R24 ;  /* 0x00000004151c7825 */ /* 0x000fc600078e0218 */
[----:B------:R1:W4:Y:S01]  /*0300*/  @P1 LDG.E.EL.64 R22, desc[UR4][R26.64+-0x300] ;  /* 0xfffd00041a161981 */ /* 0x000322000c2e1b00 */
[----:B------:R-:W-:-:S03]  /*0310*/  CS2R R24, SRZ ;  /* 0x0000000000187805 */ /* 0x000fc6000001ff00 */
[----:B------:R-:W2:Y:S01]  /*0320*/  @!P0 LDG.E.EL.64 R18, desc[UR4][R28.64] ;  /* 0x000000041c128981 */ /* 0x000ea2000c2e1b00 */
[----:B0-----:R-:W-:-:S04]  /*0330*/  IMAD.WIDE R10, R21, 0x4, R10 ;  /* 0x00000004150a7825 */ /* 0x001fc800078e020a */
[----:B-1----:R-:W-:Y:S01]  /*0340*/  IMAD.WIDE R26, R21, 0x4, R8 ;  /* 0x00000004151a7825 */ /* 0x002fe200078e0208 */
[----:B------:R-:W-:-:S03]  /*0350*/  CS2R R8, SRZ ;  /* 0x0000000000087805 */ /* 0x000fc6000001ff00 */
[----:B------:R-:W-:Y:S01]  /*0360*/  IMAD.WIDE R20, R21, 0x4, R12 ;  /* 0x0000000415147825 */ /* 0x000fe200078e020c */
[----:B------:R-:W-:Y:S01]  /*0370*/  CS2R R12, SRZ ;  /* 0x00000000000c7805 */ /* 0x000fe2000001ff00 */
[----:B------:R-:W4:Y:S04]  /*0380*/  @!P0 LDG.E.EL.64 R24, desc[UR4][R26.64] ;  /* 0x000000041a188981 */ /* 0x000f28000c2e1b00 */
[----:B------:R-:W5:Y:S04]  /*0390*/  @P1 LDG.E.EL.64 R8, desc[UR4][R20.64+-0x300] ;  /* 0xfffd000414081981 */ /* 0x000f68000c2e1b00 */
[----:B------:R0:W5:Y:S01]  /*03a0*/  @P1 LDG.E.EL.64 R12, desc[UR4][R10.64+-0x300] ;  /* 0xfffd00040a0c1981 */ /* 0x000162000c2e1b00 */
[----:B---3--:R-:W-:-:S02]  /*03b0*/  SEL R2, R2, RZ, !P0 ;  /* 0x000000ff02027207 */ /* 0x008fc40004000000 */
[----:B------:R-:W-:-:S03]  /*03c0*/  SEL R3, R3, RZ, !P0 ;  /* 0x000000ff03037207 */ /* 0x000fc60004000000 */
[----:B------:R-:W-:Y:S02]  /*03d0*/  FADD R2, R2, 0.0010000000474974513054 ;  /* 0x3a83126f02027421 */ /* 0x000fe40000000000 */
[----:B------:R-:W-:-:S04]  /*03e0*/  FADD R3, R3, 0.0010000000474974513054 ;  /* 0x3a83126f03037421 */ /* 0x000fc80000000000 */
[----:B------:R-:W1:Y:S01]  /*03f0*/  MUFU.SQRT R2, R2 ;  /* 0x0000000200027308 */ /* 0x000e620000002000 */
[----:B------:R-:W-:-:S07]  /*0400*/  SEL R5, R5, RZ, P1 ;  /* 0x000000ff05057207 */ /* 0x000fce0000800000 */
[----:B------:R-:W3:Y:S01]  /*0410*/  MUFU.SQRT R3, R3 ;  /* 0x0000000300037308 */ /* 0x000ee20000002000 */
[----:B0-----:R-:W-:Y:S01]  /*0420*/  FADD R10, R5, 0.0010000000474974513054 ;  /* 0x3a83126f050a7421 */ /* 0x001fe20000000000 */
[----:B------:R-:W-:Y:S02]  /*0430*/  SEL R4, R4, RZ, P1 ;  /* 0x000000ff04047207 */ /* 0x000fe40000800000 */
[----:B-1----:R-:W-:-:S04]  /*0440*/  FSETP.GT.AND P2, PT, R2, 8.50705917302346158658e+37, PT ;  /* 0x7e8000000200780b */ /* 0x002fc80003f44000 */
[----:B------:R-:W0:Y:S01]  /*0450*/  MUFU.SQRT R11, R10 ;  /* 0x0000000a000b7308 */ /* 0x000e220000002000 */
[----:B------:R-:W-:Y:S01]  /*0460*/  FSETP.GEU.AND P6, PT, R2, 1.175494350822287508e-38, PT ;  /* 0x008000000200780b */ /* 0x000fe20003fce000 */
[----:B------:R-:W-:Y:S02]  /*0470*/  IMAD.MOV.U32 R5, RZ, RZ, 0x3e800000 ;  /* 0x3e800000ff057424 */ /* 0x000fe400078e00ff */
[----:B------:R-:W-:Y:S01]  /*0480*/  FADD R4, R4, 0.0010000000474974513054 ;  /* 0x3a83126f04047421 */ /* 0x000fe20000000000 */
[C---:B---3--:R-:W-:Y:S02]  /*0490*/  FSETP.GT.AND P5, PT, R3.reuse, 8.50705917302346158658e+37, PT ;  /* 0x7e8000000300780b */ /* 0x048fe40003fa4000 */
[----:B------:R-:W-:Y:S01]  /*04a0*/  FSETP.GEU.AND P4, PT, R3, 1.175494350822287508e-38, PT ;  /* 0x008000000300780b */ /* 0x000fe20003f8e000 */
[----:B------:R1:W3:Y:S01]  /*04b0*/  MUFU.SQRT R26, R4 ;  /* 0x00000004001a7308 */ /* 0x0002e20000002000 */
[----:B------:R-:W-:Y:S01]  /*04c0*/  FSEL R21, R5, 1, P2 ;  /* 0x3f80000005157808 */ /* 0x000fe20001000000 */
[----:B------:R-:W-:-:S04]  /*04d0*/  @P2 FMUL R2, R2, 0.25 ;  /* 0x3e80000002022820 */ /* 0x000fc80000400000 */
[----:B------:R-:W-:Y:S01]  /*04e0*/  @!P6 FMUL R2, R2, 16777216 ;  /* 0x4b8000000202e820 */ /* 0x000fe20000400000 */
[----:B------:R-:W-:Y:S01]  /*04f0*/  @!P6 FMUL R21, R21, 16777216 ;  /* 0x4b8000001515e820 */ /* 0x000fe20000400000 */
[----:B0-----:R-:W-:Y:S02]  /*0500*/  FSETP.GT.AND P6, PT, R11, 8.50705917302346158658e+37, PT ;  /* 0x7e8000000b00780b */ /* 0x001fe40003fc4000 */
[----:B------:R-:W-:Y:S01]  /*0510*/  @P5 FMUL R3, R3, 0.25 ;  /* 0x3e80000003035820 */ /* 0x000fe20000400000 */
[----:B-1----:R-:W-:Y:S02]  /*0520*/  FSEL R4, R5, 1, P5 ;  /* 0x3f80000005047808 */ /* 0x002fe40002800000 */
[----:B------:R-:W-:Y:S01]  /*0530*/  FSETP.GEU.AND P5, PT, R11, 1.175494350822287508e-38, PT ;  /* 0x008000000b00780b */ /* 0x000fe20003fae000 */
[----:B------:R-:W-:Y:S01]  /*0540*/  @!P4 FMUL R3, R3, 16777216 ;  /* 0x4b8000000303c820 */ /* 0x000fe20000400000 */
[C---:B---3--:R-:W-:Y:S01]  /*0550*/  FSETP.GT.AND P2, PT, R26.reuse, 8.50705917302346158658e+37, PT ;  /* 0x7e8000001a00780b */ /* 0x048fe20003f44000 */
[----:B------:R0:W1:Y:S01]  /*0560*/  MUFU.RCP R10, R2 ;  /* 0x00000002000a7308 */ /* 0x0000620000001000 */
[----:B------:R-:W-:-:S04]  /*0570*/  FSETP.GEU.AND P3, PT, R26, 1.175494350822287508e-38, PT ;  /* 0x008000001a00780b */ /* 0x000fc80003f6e000 */
[----:B------:R-:W-:-:S03]  /*0580*/  @P6 FMUL R11, R11, 0.25 ;  /* 0x3e8000000b0b6820 */ /* 0x000fc60000400000 */
[----:B------:R-:W3:Y:S02]  /*0590*/  MUFU.RCP R3, R3 ;  /* 0x0000000300037308 */ /* 0x000ee40000001000 */
[----:B------:R-:W-:Y:S01]  /*05a0*/  @!P5 FMUL R11, R11, 16777216 ;  /* 0x4b8000000b0bd820 */ /* 0x000fe20000400000 */
[----:B------:R-:W-:Y:S01]  /*05b0*/  @!P4 FMUL R4, R4, 16777216 ;  /* 0x4b8000000404c820 */ /* 0x000fe20000400000 */
[----:B------:R-:W-:Y:S01]  /*05c0*/  @P2 FMUL R26, R26, 0.25 ;  /* 0x3e8000001a1a2820 */ /* 0x000fe20000400000 */
[----:B0-----:R-:W-:-:S03]  /*05d0*/  FSEL R2, R5, 1, P6 ;  /* 0x3f80000005027808 */ /* 0x001fc60003000000 */
[----:B------:R-:W0:Y:S01]  /*05e0*/  MUFU.RCP R11, R11 ;  /* 0x0000000b000b7308 */ /* 0x000e220000001000 */
[----:B-1----:R-:W-:Y:S01]  /*05f0*/  FMUL R10, R10, R21 ;  /* 0x000000150a0a7220 */ /* 0x002fe20000400000 */
[----:B------:R-:W-:Y:S01]  /*0600*/  FSEL R21, R5, 1, P2 ;  /* 0x3f80000005157808 */ /* 0x000fe20001000000 */
[----:B------:R-:W-:Y:S01]  /*0610*/  @!P3 FMUL R26, R26, 16777216 ;  /* 0x4b8000001a1ab820 */ /* 0x000fe20000400000 */
[----:B--2---:R-:W-:Y:S02]  /*0620*/  SEL R5, R14, RZ, !P0 ;  /* 0x000000ff0e057207 */ /* 0x004fe40004000000 */
[----:B------:R-:W-:Y:S01]  /*0630*/  SEL R14, R17, RZ, !P0 ;  /* 0x000000ff110e7207 */ /* 0x000fe20004000000 */
[----:B---3--:R-:W-:Y:S01]  /*0640*/  FMUL R4, R3, R4 ;  /* 0x0000000403047220 */ /* 0x008fe20000400000 */
[----:B------:R-:W-:Y:S01]  /*0650*/  SEL R3, R15, RZ, !P0 ;  /* 0x000000ff0f037207 */ /* 0x000fe20004000000 */
[----:B------:R-:W1:Y:S01]  /*0660*/  MUFU.RCP R20, R26 ;  /* 0x0000001a00147308 */ /* 0x000e620000001000 */
[----:B------:R-:W-:Y:S01]  /*0670*/  @!P5 FMUL R2, R2, 16777216 ;  /* 0x4b8000000202d820 */ /* 0x000fe20000400000 */
[----:B------:R-:W-:-:S02]  /*0680*/  SEL R16, R16, RZ, !P0 ;  /* 0x000000ff10107207 */ /* 0x000fc40004000000 */
[----:B------:R-:W-:Y:S01]  /*0690*/  FADD R3, R3, -R14 ;  /* 0x8000000e03037221 */ /* 0x000fe20000000000 */
[----:B0-----:R-:W-:-:S03]  /*06a0*/  FMUL R11, R11, R2 ;  /* 0x000000020b0b7220 */ /* 0x001fc60000400000 */
[----:B------:R-:W-:Y:S01]  /*06b0*/  FMUL R4, R4, R3 ;  /* 0x0000000304047220 */ /* 0x000fe20000400000 */
[----:B------:R-:W-:Y:S01]  /*06c0*/  FADD R5, R5, -R16 ;  /* 0x8000001005057221 */ /* 0x000fe20000000000 */
[----:B------:R-:W0:Y:S01]  /*06d0*/  LDC.64 R2, c[0x0][0x260] ;  /* 0x00009800ff027b82 */ /* 0x000e220000000a00 */
[----:B----4-:R-:W-:Y:S02]  /*06e0*/  SEL R15, R22, RZ, P1 ;  /* 0x000000ff160f7207 */ /* 0x010fe40000800000 */
[----:B-----5:R-:W-:Y:S01]  /*06f0*/  SEL R6, R6, RZ, P1 ;  /* 0x000000ff06067207 */ /* 0x020fe20000800000 */
[----:B------:R-:W-:Y:S01]  /*0700*/  @!P3 FMUL R21, R21, 16777216 ;  /* 0x4b8000001515b820 */ /* 0x000fe20000400000 */
[----:B------:R-:W-:Y:S02]  /*0710*/  SEL R7, R7, RZ, P1 ;  /* 0x000000ff07077207 */ /* 0x000fe40000800000 */
[----:B------:R-:W-:Y:S01]  /*0720*/  SEL R14, R23, RZ, P1 ;  /* 0x000000ff170e7207 */ /* 0x000fe20000800000 */
[----:B------:R-:W-:Y:S01]  /*0730*/  FMUL R10, R10, R5 ;  /* 0x000000050a0a7220 */ /* 0x000fe20000400000 */
[----:B------:R-:W-:Y:S01]  /*0740*/  FADD R5, R6, -R15 ;  /* 0x8000000f06057221 */ /* 0x000fe20000000000 */
[----:B-1----:R-:W-:-:S02]  /*0750*/  FMUL R20, R20, R21 ;  /* 0x0000001514147220 */ /* 0x002fc40000400000 */
[----:B------:R-:W-:Y:S01]  /*0760*/  FADD R6, R7, -R14 ;  /* 0x8000000e07067221 */ /* 0x000fe20000000000 */
[----:B------:R-:W-:Y:S02]  /*0770*/  SEL R7, R18, RZ, !P0 ;  /* 0x000000ff12077207 */ /* 0x000fe40004000000 */
[----:B------:R-:W-:Y:S02]  /*0780*/  SEL R19, R19, RZ, !P0 ;  /* 0x000000ff13137207 */ /* 0x000fe40004000000 */
[----:B------:R-:W-:Y:S02]  /*0790*/  SEL R24, R24, RZ, !P0 ;  /* 0x000000ff18187207 */ /* 0x000fe40004000000 */
[----:B------:R-:W-:Y:S02]  /*07a0*/  SEL R14, R25, RZ, !P0 ;  /* 0x000000ff190e7207 */ /* 0x000fe40004000000 */
[----:B------:R-:W-:Y:S01]  /*07b0*/  SEL R15, R12, RZ, P1 ;  /* 0x000000ff0c0f7207 */ /* 0x000fe20000800000 */
[----:B------:R-:W-:Y:S01]  /*07c0*/  FMUL R5, R20, R5 ;  /* 0x0000000514057220 */ /* 0x000fe20000400000 */
[----:B------:R-:W-:Y:S01]  /*07d0*/  SEL R12, R13, RZ, P1 ;  /* 0x000000ff0d0c7207 */ /* 0x000fe20000800000 */
[----:B------:R-:W-:Y:S01]  /*07e0*/  FMUL R6, R11, R6 ;  /* 0x000000060b067220 */ /* 0x000fe20000400000 */
[----:B------:R-:W-:-:S02]  /*07f0*/  SEL R8, R8, RZ, P1 ;  /* 0x000000ff08087207 */ /* 0x000fc40000800000 */
[----:B------:R-:W-:Y:S01]  /*0800*/  SEL R9, R9, RZ, P1 ;  /* 0x000000ff09097207 */ /* 0x000fe20000800000 */
[----:B------:R-:W-:Y:S01]  /*0810*/  FFMA R10, R7, R10, R24 ;  /* 0x0000000a070a7223 */ /* 0x000fe20000000018 */
[----:B------:R-:W-:Y:S01]  /*0820*/  FFMA R4, R19, R4, R14 ;  /* 0x0000000413047223 */ /* 0x000fe2000000000e */
[----:B------:R-:W-:Y:S02]  /*0830*/  FFMA R5, R15, R5, R8 ;  /* 0x000000050f057223 */ /* 0x000fe40000000008 */
[----:B------:R-:W-:Y:S01]  /*0840*/  FFMA R6, R12, R6, R9 ;  /* 0x000000060c067223 */ /* 0x000fe20000000009 */
[----:B------:R-:W-:Y:S02]  /*0850*/  FSETP.GEU.AND P3, PT, R10, RZ, PT ;  /* 0x000000ff0a00720b */ /* 0x000fe40003f6e000 */
[----:B------:R-:W-:Y:S02]  /*0860*/  FSETP.GEU.AND P4, PT, R4, RZ, PT ;  /* 0x000000ff0400720b */ /* 0x000fe40003f8e000 */
[----:B------:R-:W-:-:S02]  /*0870*/  FSETP.GEU.AND P2, PT, R5, RZ, PT ;  /* 0x000000ff0500720b */ /* 0x000fc40003f4e000 */
[----:B------:R-:W-:Y:S01]  /*0880*/  FSETP.GEU.AND P1, PT, R6, RZ, PT ;  /* 0x000000ff0600720b */ /* 0x000fe20003f2e000 */
[----:B0-----:R-:W-:Y:S01]  /*0890*/  IMAD.WIDE R2, R0, 0x4, R2 ;  /* 0x0000000400027825 */ /* 0x001fe200078e0202 */
[----:B------:R-:W-:Y:S02]  /*08a0*/  FSEL R10, R10, RZ, P3 ;  /* 0x000000ff0a0a7208 */ /* 0x000fe40001800000 */
[----:B------:R-:W-:Y:S02]  /*08b0*/  FSEL R11, R4, RZ, P4 ;  /* 0x000000ff040b7208 */ /* 0x000fe40002000000 */
[----:B------:R-:W-:Y:S02]  /*08c0*/  @P0 FSEL R10, R5, RZ, P2 ;  /* 0x000000ff050a0208 */ /* 0x000fe40001000000 */
[----:B------:R-:W-:-:S05]  /*08d0*/  @P0 FSEL R11, R6, RZ, P1 ;  /* 0x000000ff060b0208 */ /* 0x000fca0000800000 */
[----:B------:R-:W-:Y:S01]  /*08e0*/  STG.E.64 desc[UR4][R2.64], R10 ;  /* 0x0000000a02007986 */ /* 0x000fe2000c101b04 */
[----:B------:R-:W-:Y:S05]  /*08f0*/  EXIT ;  /* 0x000000000000794d */ /* 0x000fea0003800000 */
.L_x_0:
[----:B------:R-:W-:-:S00]  /*0900*/  BRA `(.L_x_0) ;  /* 0xfffffffc00fc7947 */ /* 0x000fc0000383ffff */
[----:B------:R-:W-:-:S00]  /*0910*/  NOP ;  /* 0x0000000000007918 */ /* 0x000fc00000000000 */
        /* <DEDUP_REMOVED lines=14> */
.L_x_1:


//--------------------- .nv.global.init           --------------------------
	.section	.nv.global.init,"aw",@progbits
.nv.global.init:
	.type		_$_str,@object
	.size		_$_str,(_$_str_$_2 - _$_str)
_$_str:
        /*0000*/ 	.byte	0x5f, 0x5f, 0x43, 0x55, 0x44, 0x41, 0x5f, 0x46, 0x54, 0x5a, 0x00
	.type		_$_str_$_2,@object
	.size		_$_str_$_2,(.L_1 - _$_str_$_2)
_$_str_$_2:
        /*000b*/ 	.byte	0x5f, 0x5f, 0x43, 0x55, 0x44, 0x41, 0x5f, 0x50, 0x52, 0x45, 0x43, 0x5f, 0x53, 0x51, 0x52, 0x54
        /*001b*/ 	.byte	0x00
.L_1:


//--------------------- .nv.constant0.triton_poi_fused_cat_5 --------------------------
	.section	.nv.constant0.triton_poi_fused_cat_5,"a",@progbits
	.sectionflags	@""
	.align	4
.nv.constant0.triton_poi_fused_cat_5:
	.zero		620
